	.headerflags	@"EF_CUDA_TEXMODE_UNIFIED EF_CUDA_64BIT_ADDRESS EF_CUDA_ACCELERATORS EF_CUDA_SM90 EF_CUDA_VIRTUAL_SM(EF_CUDA_SM90)"
	.elftype	@"ET_EXEC"


//--------------------- .nv.info                  --------------------------
	.section	.nv.info,"",@"SHT_CUDA_INFO"
	.align	4


	//----- nvinfo : EIATTR_REGCOUNT
	.align		4
        /*0000*/ 	.byte	0x04, 0x2f
        /*0002*/ 	.short	(.L_3 - .L_2)
	.align		4
.L_2:
        /*0004*/ 	.word	index@(triton_poi_fused__native_batch_norm_legit_no_training_relu_37)
        /*0008*/ 	.word	0x00000016


	//----- nvinfo : EIATTR_MIN_STACK_SIZE
	.align		4
.L_3:
        /*000c*/ 	.byte	0x04, 0x12
        /*000e*/ 	.short	(.L_5 - .L_4)
	.align		4
.L_4:
        /*0010*/ 	.word	index@(triton_poi_fused__native_batch_norm_legit_no_training_relu_37)
        /*0014*/ 	.word	0x00000000


	//----- nvinfo : EIATTR_FRAME_SIZE
	.align		4
.L_5:
        /*0018*/ 	.byte	0x04, 0x11
        /*001a*/ 	.short	(.L_7 - .L_6)
	.align		4
.L_6:
        /*001c*/ 	.word	index@(triton_poi_fused__native_batch_norm_legit_no_training_relu_37)
        /*0020*/ 	.word	0x00000000


	//----- nvinfo : EIATTR_MIN_STACK_SIZE
	.align		4
.L_7:
        /*0024*/ 	.byte	0x04, 0x12
        /*0026*/ 	.short	(.L_9 - .L_8)
	.align		4
.L_8:
        /*0028*/ 	.word	index@(triton_poi_fused__native_batch_norm_legit_no_training_relu_37)
        /*002c*/ 	.word	0x00000000
.L_9:


//--------------------- .nv.info.triton_poi_fused__native_batch_norm_legit_no_training_relu_37 --------------------------
	.section	.nv.info.triton_poi_fused__native_batch_norm_legit_no_training_relu_37,"",@"SHT_CUDA_INFO"
	.sectionflags	@""
	.align	4


	//----- nvinfo : EIATTR_CUDA_API_VERSION
	.align		4
        /*0000*/ 	.byte	0x04, 0x37
        /*0002*/ 	.short	(.L_11 - .L_10)
.L_10:
        /*0004*/ 	.word	0x0000007c


	//----- nvinfo : EIATTR_KPARAM_INFO
	.align		4
.L_11:
        /*0008*/ 	.byte	0x04, 0x17
        /*000a*/ 	.short	(.L_13 - .L_12)
.L_12:
        /*000c*/ 	.word	0x00000000
        /*0010*/ 	.short	0x0006
        /*0012*/ 	.short	0x0030
        /*0014*/ 	.byte	0x00, 0xf0, 0x11, 0x00


	//----- nvinfo : EIATTR_KPARAM_INFO
	.align		4
.L_13:
        /*0018*/ 	.byte	0x04, 0x17
        /*001a*/ 	.short	(.L_15 - .L_14)
.L_14:
        /*001c*/ 	.word	0x00000000
        /*0020*/ 	.short	0x0005
        /*0022*/ 	.short	0x0028
        /*0024*/ 	.byte	0x00, 0xf4, 0x21, 0x00


	//----- nvinfo : EIATTR_KPARAM_INFO
	.align		4
.L_15:
        /*0028*/ 	.byte	0x04, 0x17
        /*002a*/ 	.short	(.L_17 - .L_16)
.L_16:
        /*002c*/ 	.word	0x00000000
        /*0030*/ 	.short	0x0004
        /*0032*/ 	.short	0x0020
        /*0034*/ 	.byte	0x00, 0xf4, 0x21, 0x00


	//----- nvinfo : EIATTR_KPARAM_INFO
	.align		4
.L_17:
        /*0038*/ 	.byte	0x04, 0x17
        /*003a*/ 	.short	(.L_19 - .L_18)
.L_18:
        /*003c*/ 	.word	0x00000000
        /*0040*/ 	.short	0x0003
        /*0042*/ 	.short	0x0018
        /*0044*/ 	.byte	0x00, 0xf4, 0x21, 0x00


	//----- nvinfo : EIATTR_KPARAM_INFO
	.align		4
.L_19:
        /*0048*/ 	.byte	0x04, 0x17
        /*004a*/ 	.short	(.L_21 - .L_20)
.L_20:
        /*004c*/ 	.word	0x00000000
        /*0050*/ 	.short	0x0002
        /*0052*/ 	.short	0x0010
        /*0054*/ 	.byte	0x00, 0xf4, 0x21, 0x00


	//----- nvinfo : EIATTR_KPARAM_INFO
	.align		4
.L_21:
        /*0058*/ 	.byte	0x04, 0x17
        /*005a*/ 	.short	(.L_23 - .L_22)
.L_22:
        /*005c*/ 	.word	0x00000000
        /*0060*/ 	.short	0x0001
        /*0062*/ 	.short	0x0008
        /*0064*/ 	.byte	0x00, 0xf4, 0x21, 0x00


	//----- nvinfo : EIATTR_KPARAM_INFO
	.align		4
.L_23:
        /*0068*/ 	.byte	0x04, 0x17
        /*006a*/ 	.short	(.L_25 - .L_24)
.L_24:
        /*006c*/ 	.word	0x00000000
        /*0070*/ 	.short	0x0000
        /*0072*/ 	.short	0x0000
        /*0074*/ 	.byte	0x00, 0xf4, 0x21, 0x00


	//----- nvinfo : EIATTR_SPARSE_MMA_MASK
	.align		4
.L_25:
        /*0078*/ 	.byte	0x03, 0x50
        /*007a*/ 	.short	0x0000


	//----- nvinfo : EIATTR_MAXREG_COUNT
	.align		4
        /*007c*/ 	.byte	0x03, 0x1b
        /*007e*/ 	.short	0x00ff


	//----- nvinfo : EIATTR_EXIT_INSTR_OFFSETS
	.align		4
        /*0080*/ 	.byte	0x04, 0x1c
        /*0082*/ 	.short	(.L_27 - .L_26)


	//   ....[0]....
.L_26:
        /*0084*/ 	.word	0x00000490


	//   ....[1]....
        /*0088*/ 	.word	0x000004b0


	//----- nvinfo : EIATTR_REQNTID
	.align		4
.L_27:
        /*008c*/ 	.byte	0x04, 0x10
        /*008e*/ 	.short	(.L_29 - .L_28)
.L_28:
        /*0090*/ 	.word	0x00000100
        /*0094*/ 	.word	0x00000001
        /*0098*/ 	.word	0x00000001


	//----- nvinfo : EIATTR_CBANK_PARAM_SIZE
	.align		4
.L_29:
        /*009c*/ 	.byte	0x03, 0x19
        /*009e*/ 	.short	0x0034


	//----- nvinfo : EIATTR_PARAM_CBANK
	.align		4
        /*00a0*/ 	.byte	0x04, 0x0a
        /*00a2*/ 	.short	(.L_31 - .L_30)
	.align		4
.L_30:
        /*00a4*/ 	.word	index@(.nv.constant0.triton_poi_fused__native_batch_norm_legit_no_training_relu_37)
        /*00a8*/ 	.short	0x0210
        /*00aa*/ 	.short	0x0034


	//----- nvinfo : EIATTR_SW_WAR
	.align		4
.L_31:
        /*00ac*/ 	.byte	0x04, 0x36
        /*00ae*/ 	.short	(.L_33 - .L_32)
.L_32:
        /*00b0*/ 	.word	0x00000008
.L_33:


//--------------------- .nv.callgraph             --------------------------
	.section	.nv.callgraph,"",@"SHT_CUDA_CALLGRAPH"
	.align	4
	.sectionentsize	8
	.align		4
        /*0000*/ 	.word	0x00000000
	.align		4
        /*0004*/ 	.word	0xffffffff
	.align		4
        /*0008*/ 	.word	0x00000000
	.align		4
        /*000c*/ 	.word	0xfffffffe
	.align		4
        /*0010*/ 	.word	0x00000000
	.align		4
        /*0014*/ 	.word	0xfffffffd
	.align		4
        /*0018*/ 	.word	0x00000000
	.align		4
        /*001c*/ 	.word	0xfffffffc


//--------------------- .nv.constant4             --------------------------
	.section	.nv.constant4,"a",@progbits
	.align	8
	.align		8
.nv.constant4:
        /*0000*/ 	.dword	_$_str
	.align		8
        /*0008*/ 	.dword	_$_str_$_2


//--------------------- .text.triton_poi_fused__native_batch_norm_legit_no_training_relu_37 --------------------------
	.section	.text.triton_poi_fused__native_batch_norm_legit_no_training_relu_37,"ax",@progbits
	.align	128
        .global         triton_poi_fused__native_batch_norm_legit_no_training_relu_37
        .type           triton_poi_fused__native_batch_norm_legit_no_training_relu_37,@function
        .size           triton_poi_fused__native_batch_norm_legit_no_training_relu_37,(.L_x_1 - triton_poi_fused__native_batch_norm_legit_no_training_relu_37)
        .other          triton_poi_fused__native_batch_norm_legit_no_training_relu_37,@"STO_CUDA_ENTRY STV_DEFAULT"
triton_poi_fused__native_batch_norm_legit_no_training_relu_37:
.text.triton_poi_fused__native_batch_norm_legit_no_training_relu_37:
[----:B------:R-:W0:Y:S01]  /*0000*/  LDC R1, c[0x0][0x28] ;  /* 0x00000a00ff017b82 */ /* 0x000e220000000800 */
[----:B------:R-:W1:Y:S07]  /*0010*/  S2R R0, SR_TID.X ;  /* 0x0000000000007919 */ /* 0x000e6e0000002100 */
[----:B------:R-:W2:Y:S01]  /*0020*/  LDC.64 R8, c[0x0][0x220] ;  /* 0x00008800ff087b82 */ /* 0x000ea20000000a00 */
[----:B------:R-:W-:Y:S01]  /*0030*/  ULDC.64 UR4, c[0x0][0x208] ;  /* 0x0000820000047ab9 */ /* 0x000fe20000000a00 */
[----:B------:R-:W3:Y:S06]  /*0040*/  S2R R5, SR_CTAID.X ;  /* 0x0000000000057919 */ /* 0x000eec0000002500 */
[----:B------:R-:W4:Y:S08]  /*0050*/  LDC.64 R14, c[0x0][0x218] ;  /* 0x00008600ff0e7b82 */ /* 0x000f300000000a00 */
[----:B------:R-:W5:Y:S08]  /*0060*/  LDC.64 R12, c[0x0][0x210] ;  /* 0x00008400ff0c7b82 */ /* 0x000f700000000a00 */
[----:B------:R-:W4:Y:S01]  /*0070*/  LDC.64 R16, c[0x0][0x228] ;  /* 0x00008a00ff107b82 */ /* 0x000f220000000a00 */
[----:B-1----:R-:W-:-:S07]  /*0080*/  SHF.L.U32 R0, R0, 0x1, RZ ;  /* 0x0000000100007819 */ /* 0x002fce00000006ff */
[----:B------:R-:W1:Y:S01]  /*0090*/  LDC.64 R18, c[0x0][0x230] ;  /* 0x00008c00ff127b82 */ /* 0x000e620000000a00 */
[----:B---3--:R-:W-:Y:S02]  /*00a0*/  SHF.R.S32.HI R3, RZ, 0x16, R5 ;  /* 0x00000016ff037819 */ /* 0x008fe40000011405 */
[----:B------:R-:W-:Y:S02]  /*00b0*/  LOP3.LUT R0, R0, 0x1fe, RZ, 0xc0, !PT ;  /* 0x000001fe00007812 */ /* 0x000fe400078ec0ff */
[----:B------:R-:W-:Y:S02]  /*00c0*/  SGXT R3, R3, 0x1 ;  /* 0x000000010303781a */ /* 0x000fe40000000200 */
[----:B------:R-:W-:-:S04]  /*00d0*/  LEA R0, R5, R0, 0x9 ;  /* 0x0000000005007211 */ /* 0x000fc800078e48ff */
[----:B------:R-:W-:Y:S02]  /*00e0*/  LEA.HI R3, R3, R0, RZ, 0x4 ;  /* 0x0000000003037211 */ /* 0x000fe400078f20ff */
[----:B------:R-:W-:Y:S02]  /*00f0*/  ISETP.GE.AND P0, PT, R0, 0x15400, PT ;  /* 0x000154000000780c */ /* 0x000fe40003f06270 */
[----:B------:R-:W-:-:S05]  /*0100*/  SHF.R.S32.HI R3, RZ, 0x4, R3 ;  /* 0x00000004ff037819 */ /* 0x000fca0000011403 */
[----:B------:R-:W-:-:S05]  /*0110*/  IMAD.HI R2, R3, 0x60606061, RZ ;  /* 0x6060606103027827 */ /* 0x000fca00078e02ff */
[----:B------:R-:W-:-:S04]  /*0120*/  SHF.R.U32.HI R5, RZ, 0x1f, R2 ;  /* 0x0000001fff057819 */ /* 0x000fc80000011602 */
[----:B------:R-:W-:Y:S02]  /*0130*/  LEA.HI.SX32 R2, R2, R5, 0x17 ;  /* 0x0000000502027211 */ /* 0x000fe400078fbaff */
[----:B------:R-:W-:-:S03]  /*0140*/  CS2R R4, SRZ ;  /* 0x0000000000047805 */ /* 0x000fc6000001ff00 */
[----:B------:R-:W-:-:S04]  /*0150*/  IMAD R11, R2, -0x550, R3 ;  /* 0xfffffab0020b7824 */ /* 0x000fc800078e0203 */
[----:B--2---:R-:W-:-:S05]  /*0160*/  IMAD.WIDE R8, R11, 0x4, R8 ;  /* 0x000000040b087825 */ /* 0x004fca00078e0208 */
[----:B------:R-:W2:Y:S04]  /*0170*/  @!P0 LDG.E.EL R4, desc[UR4][R8.64] ;  /* 0x0000000408048981 */ /* 0x000ea8000c2e1900 */
[----:B------:R3:W2:Y:S01]  /*0180*/  @!P0 LDG.E.EL R5, desc[UR4][R8.64] ;  /* 0x0000000408058981 */ /* 0x0006a2000c2e1900 */
[----:B------:R-:W-:Y:S02]  /*0190*/  CS2R R6, SRZ ;  /* 0x0000000000067805 */ /* 0x000fe4000001ff00 */
[----:B------:R-:W-:Y:S01]  /*01a0*/  CS2R R2, SRZ ;  /* 0x0000000000027805 */ /* 0x000fe2000001ff00 */
[----:B----4-:R-:W-:-:S04]  /*01b0*/  IMAD.WIDE R14, R11, 0x4, R14 ;  /* 0x000000040b0e7825 */ /* 0x010fc800078e020e */
[----:B-----5:R-:W-:Y:S01]  /*01c0*/  IMAD.WIDE R12, R0, 0x4, R12 ;  /* 0x00000004000c7825 */ /* 0x020fe200078e020c */
[----:B------:R-:W4:Y:S01]  /*01d0*/  @!P0 LDG.E.EL R7, desc[UR4][R14.64] ;  /* 0x000000040e078981 */ /* 0x000f22000c2e1900 */
[----:B---3--:R-:W-:Y:S02]  /*01e0*/  CS2R R8, SRZ ;  /* 0x0000000000087805 */ /* 0x008fe4000001ff00 */
[C---:B0-----:R-:W-:Y:S01]  /*01f0*/  IMAD.WIDE R16, R11.reuse, 0x4, R16 ;  /* 0x000000040b107825 */ /* 0x041fe200078e0210 */
[----:B------:R0:W3:Y:S03]  /*0200*/  @!P0 LDG.E.EL R6, desc[UR4][R14.64] ;  /* 0x000000040e068981 */ /* 0x0000e6000c2e1900 */
[----:B-1----:R-:W-:Y:S01]  /*0210*/  IMAD.WIDE R18, R11, 0x4, R18 ;  /* 0x000000040b127825 */ /* 0x002fe200078e0212 */
[----:B------:R1:W4:Y:S01]  /*0220*/  @!P0 LDG.E.64 R2, desc[UR4][R12.64] ;  /* 0x000000040c028981 */ /* 0x000322000c1e1b00 */
[----:B------:R-:W-:-:S03]  /*0230*/  CS2R R10, SRZ ;  /* 0x00000000000a7805 */ /* 0x000fc6000001ff00 */
[----:B------:R-:W5:Y:S04]  /*0240*/  @!P0 LDG.E.EL R9, desc[UR4][R18.64] ;  /* 0x0000000412098981 */ /* 0x000f68000c2e1900 */
[----:B------:R-:W5:Y:S04]  /*0250*/  @!P0 LDG.E.EL R10, desc[UR4][R16.64] ;  /* 0x00000004100a8981 */ /* 0x000f68000c2e1900 */
[----:B------:R-:W3:Y:S04]  /*0260*/  @!P0 LDG.E.EL R11, desc[UR4][R16.64] ;  /* 0x00000004100b8981 */ /* 0x000ee8000c2e1900 */
[----:B------:R-:W3:Y:S01]  /*0270*/  @!P0 LDG.E.EL R8, desc[UR4][R18.64] ;  /* 0x0000000412088981 */ /* 0x000ee2000c2e1900 */
[----:B0-----:R-:W-:Y:S01]  /*0280*/  HFMA2.MMA R14, -RZ, RZ, 1.625, 0 ;  /* 0x3e800000ff0e7435 */ /* 0x001fe200000001ff */
[----:B--2---:R-:W-:Y:S01]  /*0290*/  FADD R4, R4, 0.0010000000474974513054 ;  /* 0x3a83126f04047421 */ /* 0x004fe20000000000 */
[----:B------:R-:W-:-:S03]  /*02a0*/  FADD R5, R5, 0.0010000000474974513054 ;  /* 0x3a83126f05057421 */ /* 0x000fc60000000000 */
[----:B-1----:R-:W0:Y:S08]  /*02b0*/  MUFU.SQRT R12, R4 ;  /* 0x00000004000c7308 */ /* 0x002e300000002000 */
[----:B------:R1:W2:Y:S01]  /*02c0*/  MUFU.SQRT R13, R5 ;  /* 0x00000005000d7308 */ /* 0x0002a20000002000 */
[C---:B0-----:R-:W-:Y:S02]  /*02d0*/  FSETP.GT.AND P1, PT, R12.reuse, 8.50705917302346158658e+37, PT ;  /* 0x7e8000000c00780b */ /* 0x041fe40003f24000 */
[----:B------:R-:W-:Y:S01]  /*02e0*/  FSETP.GEU.AND P3, PT, R12, 1.175494350822287508e-38, PT ;  /* 0x008000000c00780b */ /* 0x000fe20003f6e000 */
[----:B-1----:R-:W0:Y:S01]  /*02f0*/  LDC.64 R4, c[0x0][0x238] ;  /* 0x00008e00ff047b82 */ /* 0x002e220000000a00 */
[----:B--2---:R-:W-:-:S02]  /*0300*/  FSETP.GT.AND P2, PT, R13, 8.50705917302346158658e+37, PT ;  /* 0x7e8000000d00780b */ /* 0x004fc40003f44000 */
[----:B------:R-:W-:-:S07]  /*0310*/  FSETP.GEU.AND P4, PT, R13, 1.175494350822287508e-38, PT ;  /* 0x008000000d00780b */ /* 0x000fce0003f8e000 */
[----:B------:R-:W-:-:S04]  /*0320*/  @P1 FMUL R12, R12, 0.25 ;  /* 0x3e8000000c0c1820 */ /* 0x000fc80000400000 */
[----:B------:R-:W-:Y:S01]  /*0330*/  @!P3 FMUL R12, R12, 16777216 ;  /* 0x4b8000000c0cb820 */ /* 0x000fe20000400000 */
[----:B------:R-:W-:-:S04]  /*0340*/  @P2 FMUL R13, R13, 0.25 ;  /* 0x3e8000000d0d2820 */ /* 0x000fc80000400000 */
[----:B------:R-:W-:Y:S01]  /*0350*/  @!P4 FMUL R13, R13, 16777216 ;  /* 0x4b8000000d0dc820 */ /* 0x000fe20000400000 */
[----:B------:R-:W1:Y:S01]  /*0360*/  MUFU.RCP R12, R12 ;  /* 0x0000000c000c7308 */ /* 0x000e620000001000 */
[----:B------:R-:W-:-:S07]  /*0370*/  FSEL R15, R14, 1, P1 ;  /* 0x3f8000000e0f7808 */ /* 0x000fce0000800000 */
[----:B------:R-:W2:Y:S01]  /*0380*/  MUFU.RCP R13, R13 ;  /* 0x0000000d000d7308 */ /* 0x000ea20000001000 */
[----:B------:R-:W-:Y:S01]  /*0390*/  FSEL R14, R14, 1, P2 ;  /* 0x3f8000000e0e7808 */ /* 0x000fe20001000000 */
[----:B------:R-:W-:-:S04]  /*03a0*/  @!P3 FMUL R15, R15, 16777216 ;  /* 0x4b8000000f0fb820 */ /* 0x000fc80000400000 */
[----:B------:R-:W-:Y:S01]  /*03b0*/  @!P4 FMUL R14, R14, 16777216 ;  /* 0x4b8000000e0ec820 */ /* 0x000fe20000400000 */
[----:B----4-:R-:W-:Y:S01]  /*03c0*/  FADD R2, -R7, R2 ;  /* 0x0000000207027221 */ /* 0x010fe20000000100 */
[----:B---3--:R-:W-:Y:S01]  /*03d0*/  FADD R3, -R6, R3 ;  /* 0x0000000306037221 */ /* 0x008fe20000000100 */
[----:B-1----:R-:W-:Y:S01]  /*03e0*/  FMUL R15, R12, R15 ;  /* 0x0000000f0c0f7220 */ /* 0x002fe20000400000 */
[----:B--2---:R-:W-:-:S03]  /*03f0*/  FMUL R14, R13, R14 ;  /* 0x0000000e0d0e7220 */ /* 0x004fc60000400000 */
[----:B------:R-:W-:Y:S01]  /*0400*/  FMUL R2, R2, R15 ;  /* 0x0000000f02027220 */ /* 0x000fe20000400000 */
[----:B------:R-:W-:-:S03]  /*0410*/  FMUL R3, R3, R14 ;  /* 0x0000000e03037220 */ /* 0x000fc60000400000 */
[----:B-----5:R-:W-:Y:S01]  /*0420*/  FFMA R2, R2, R10, R9 ;  /* 0x0000000a02027223 */ /* 0x020fe20000000009 */
[----:B------:R-:W-:-:S04]  /*0430*/  FFMA R3, R3, R11, R8 ;  /* 0x0000000b03037223 */ /* 0x000fc80000000008 */
[----:B------:R-:W-:Y:S02]  /*0440*/  FSETP.GEU.AND P1, PT, R2, RZ, PT ;  /* 0x000000ff0200720b */ /* 0x000fe40003f2e000 */
[C---:B------:R-:W-:Y:S01]  /*0450*/  FSETP.GEU.AND P2, PT, R3.reuse, RZ, PT ;  /* 0x000000ff0300720b */ /* 0x040fe20003f4e000 */
[----:B0-----:R-:W-:Y:S01]  /*0460*/  IMAD.WIDE R4, R0, 0x4, R4 ;  /* 0x0000000400047825 */ /* 0x001fe200078e0204 */
[----:B------:R-:W-:Y:S02]  /*0470*/  FSEL R2, R2, RZ, P1 ;  /* 0x000000ff02027208 */ /* 0x000fe40000800000 */
[----:B------:R-:W-:Y:S01]  /*0480*/  FSEL R3, R3, RZ, P2 ;  /* 0x000000ff03037208 */ /* 0x000fe20001000000 */
[----:B------:R-:W-:Y:S08]  /*0490*/  @P0 EXIT ;  /* 0x000000000000094d */ /* 0x000ff00003800000 */
[----:B------:R-:W-:Y:S01]  /*04a0*/  STG.E.64 desc[UR4][R4.64], R2 ;  /* 0x0000000204007986 */ /* 0x000fe2000c101b04 */
[----:B------:R-:W-:Y:S05]  /*04b0*/  EXIT ;  /* 0x000000000000794d */ /* 0x000fea0003800000 */
.L_x_0:
[----:B------:R-:W-:-:S00]  /*04c0*/  BRA `(.L_x_0) ;  /* 0xfffffffc00fc7947 */ /* 0x000fc0000383ffff */
[----:B------:R-:W-:-:S00]  /*04d0*/  NOP ;  /* 0x0000000000007918 */ /* 0x000fc00000000000 */
        /* <DEDUP_REMOVED lines=10> */
.L_x_1:


//--------------------- .nv.global.init           --------------------------
	.section	.nv.global.init,"aw",@progbits
.nv.global.init:
	.type		_$_str,@object
	.size		_$_str,(_$_str_$_2 - _$_str)
_$_str:
        /*0000*/ 	.byte	0x5f, 0x5f, 0x43, 0x55, 0x44, 0x41, 0x5f, 0x46, 0x54, 0x5a, 0x00
	.type		_$_str_$_2,@object
	.size		_$_str_$_2,(.L_1 - _$_str_$_2)
_$_str_$_2:
        /*000b*/ 	.byte	0x5f, 0x5f, 0x43, 0x55, 0x44, 0x41, 0x5f, 0x50, 0x52, 0x45, 0x43, 0x5f, 0x53, 0x51, 0x52, 0x54
        /*001b*/ 	.byte	0x00
.L_1:


//--------------------- .nv.constant0.triton_poi_fused__native_batch_norm_legit_no_training_relu_37 --------------------------
	.section	.nv.constant0.triton_poi_fused__native_batch_norm_legit_no_training_relu_37,"a",@progbits
	.sectionflags	@""
	.align	4
.nv.constant0.triton_poi_fused__native_batch_norm_legit_no_training_relu_37:
	.zero		580
